//
// Generated by NVIDIA NVVM Compiler
//
// Compiler Build ID: CL-36424714
// Cuda compilation tools, release 13.0, V13.0.88
// Based on NVVM 20.0.0
//

.version 9.0
.target sm_100
.address_size 64

	// .globl	_Z15gemm_cuda_blockPfS_S_
// _ZZ15gemm_cuda_blockPfS_S_E5A_sub has been demoted
// _ZZ15gemm_cuda_blockPfS_S_E5B_sub has been demoted

.visible .entry _Z15gemm_cuda_blockPfS_S_(
	.param .u64 .ptr .align 1 _Z15gemm_cuda_blockPfS_S__param_0,
	.param .u64 .ptr .align 1 _Z15gemm_cuda_blockPfS_S__param_1,
	.param .u64 .ptr .align 1 _Z15gemm_cuda_blockPfS_S__param_2
)
{
	.reg .pred 	%p<14>;
	.reg .b16 	%rs<3>;
	.reg .b32 	%r<79>;
	.reg .b32 	%f<118>;
	.reg .b64 	%rd<13>;
	// demoted variable
	.shared .align 4 .b8 _ZZ15gemm_cuda_blockPfS_S_E5A_sub[256];
	// demoted variable
	.shared .align 4 .b8 _ZZ15gemm_cuda_blockPfS_S_E5B_sub[256];
	ld.param.u64 	%rd3, [_Z15gemm_cuda_blockPfS_S__param_0];
	ld.param.u64 	%rd4, [_Z15gemm_cuda_blockPfS_S__param_1];
	ld.param.u64 	%rd5, [_Z15gemm_cuda_blockPfS_S__param_2];
	mov.u32 	%r1, %ctaid.x;
	mov.u32 	%r2, %ntid.x;
	mov.u32 	%r3, %tid.x;
	mad.lo.s32 	%r4, %r1, %r2, %r3;
	mov.u32 	%r5, %ctaid.y;
	mov.u32 	%r38, %ntid.y;
	mov.u32 	%r6, %tid.y;
	mad.lo.s32 	%r39, %r5, %r38, %r6;
	setp.gt.s32 	%p1, %r4, 4095;
	setp.gt.u32 	%p2, %r39, 4095;
	or.pred  	%p3, %p1, %p2;
	@%p3 bra 	$L__BB0_17;
	cvt.u16.u32 	%rs1, %r2;
	div.u16 	%rs2, 4096, %rs1;
	cvt.u32.u16 	%r8, %rs2;
	shl.b32 	%r41, %r1, 15;
	shl.b32 	%r42, %r3, 12;
	or.b32  	%r43, %r42, %r6;
	add.s32 	%r9, %r43, %r41;
	shl.b32 	%r44, %r3, 5;
	and.b32  	%r45, %r44, 224;
	mov.u32 	%r46, _ZZ15gemm_cuda_blockPfS_S_E5A_sub;
	add.s32 	%r47, %r46, %r45;
	shl.b32 	%r48, %r6, 2;
	and.b32  	%r49, %r48, 28;
	add.s32 	%r10, %r47, %r49;
	shl.b32 	%r50, %r5, 3;
	add.s32 	%r11, %r43, %r50;
	mov.u32 	%r51, _ZZ15gemm_cuda_blockPfS_S_E5B_sub;
	add.s32 	%r52, %r51, %r45;
	add.s32 	%r12, %r52, %r49;
	add.s32 	%r13, %r46, %r44;
	add.s32 	%r14, %r51, %r48;
	and.b32  	%r15, %r2, 15;
	and.b32  	%r16, %r2, 7;
	add.s32 	%r17, %r16, -1;
	and.b32  	%r18, %r2, 2032;
	and.b32  	%r19, %r2, 3;
	and.b32  	%r53, %r2, -16;
	neg.s32 	%r20, %r53;
	add.s32 	%r21, %r13, 32;
	add.s32 	%r22, %r14, 256;
	cvta.to.global.u64 	%rd1, %rd3;
	cvta.to.global.u64 	%rd2, %rd4;
	mov.f32 	%f117, 0f00000000;
	mov.b32 	%r72, 0;
$L__BB0_2:
	setp.lt.u32 	%p4, %r2, 16;
	shl.b32 	%r55, %r72, 3;
	add.s32 	%r56, %r9, %r55;
	mul.wide.u32 	%rd6, %r56, 4;
	add.s64 	%rd7, %rd1, %rd6;
	ld.global.f32 	%f18, [%rd7];
	st.shared.f32 	[%r10], %f18;
	shl.b32 	%r57, %r72, 15;
	add.s32 	%r58, %r11, %r57;
	mul.wide.u32 	%rd8, %r58, 4;
	add.s64 	%rd9, %rd2, %rd8;
	ld.global.f32 	%f19, [%rd9];
	st.shared.f32 	[%r12], %f19;
	bar.sync 	0;
	mov.b32 	%r77, 0;
	@%p4 bra 	$L__BB0_5;
	mov.u32 	%r73, %r22;
	mov.u32 	%r74, %r21;
	mov.u32 	%r75, %r20;
$L__BB0_4:
	.pragma "nounroll";
	ld.shared.f32 	%f20, [%r74+-32];
	ld.shared.f32 	%f21, [%r73+-256];
	fma.rn.f32 	%f22, %f20, %f21, %f117;
	ld.shared.f32 	%f23, [%r74+-28];
	ld.shared.f32 	%f24, [%r73+-224];
	fma.rn.f32 	%f25, %f23, %f24, %f22;
	ld.shared.f32 	%f26, [%r74+-24];
	ld.shared.f32 	%f27, [%r73+-192];
	fma.rn.f32 	%f28, %f26, %f27, %f25;
	ld.shared.f32 	%f29, [%r74+-20];
	ld.shared.f32 	%f30, [%r73+-160];
	fma.rn.f32 	%f31, %f29, %f30, %f28;
	ld.shared.f32 	%f32, [%r74+-16];
	ld.shared.f32 	%f33, [%r73+-128];
	fma.rn.f32 	%f34, %f32, %f33, %f31;
	ld.shared.f32 	%f35, [%r74+-12];
	ld.shared.f32 	%f36, [%r73+-96];
	fma.rn.f32 	%f37, %f35, %f36, %f34;
	ld.shared.f32 	%f38, [%r74+-8];
	ld.shared.f32 	%f39, [%r73+-64];
	fma.rn.f32 	%f40, %f38, %f39, %f37;
	ld.shared.f32 	%f41, [%r74+-4];
	ld.shared.f32 	%f42, [%r73+-32];
	fma.rn.f32 	%f43, %f41, %f42, %f40;
	ld.shared.f32 	%f44, [%r74];
	ld.shared.f32 	%f45, [%r73];
	fma.rn.f32 	%f46, %f44, %f45, %f43;
	ld.shared.f32 	%f47, [%r74+4];
	ld.shared.f32 	%f48, [%r73+32];
	fma.rn.f32 	%f49, %f47, %f48, %f46;
	ld.shared.f32 	%f50, [%r74+8];
	ld.shared.f32 	%f51, [%r73+64];
	fma.rn.f32 	%f52, %f50, %f51, %f49;
	ld.shared.f32 	%f53, [%r74+12];
	ld.shared.f32 	%f54, [%r73+96];
	fma.rn.f32 	%f55, %f53, %f54, %f52;
	ld.shared.f32 	%f56, [%r74+16];
	ld.shared.f32 	%f57, [%r73+128];
	fma.rn.f32 	%f58, %f56, %f57, %f55;
	ld.shared.f32 	%f59, [%r74+20];
	ld.shared.f32 	%f60, [%r73+160];
	fma.rn.f32 	%f61, %f59, %f60, %f58;
	ld.shared.f32 	%f62, [%r74+24];
	ld.shared.f32 	%f63, [%r73+192];
	fma.rn.f32 	%f64, %f62, %f63, %f61;
	ld.shared.f32 	%f65, [%r74+28];
	ld.shared.f32 	%f66, [%r73+224];
	fma.rn.f32 	%f117, %f65, %f66, %f64;
	add.s32 	%r75, %r75, 16;
	add.s32 	%r74, %r74, 64;
	add.s32 	%r73, %r73, 512;
	setp.ne.s32 	%p5, %r75, 0;
	mov.u32 	%r77, %r18;
	@%p5 bra 	$L__BB0_4;
$L__BB0_5:
	setp.eq.s32 	%p6, %r15, 0;
	@%p6 bra 	$L__BB0_15;
	add.s32 	%r59, %r15, -1;
	setp.lt.u32 	%p7, %r59, 7;
	@%p7 bra 	$L__BB0_8;
	shl.b32 	%r60, %r77, 2;
	add.s32 	%r61, %r13, %r60;
	ld.shared.f32 	%f68, [%r61];
	shl.b32 	%r62, %r77, 5;
	add.s32 	%r63, %r14, %r62;
	ld.shared.f32 	%f69, [%r63];
	fma.rn.f32 	%f70, %f68, %f69, %f117;
	ld.shared.f32 	%f71, [%r61+4];
	ld.shared.f32 	%f72, [%r63+32];
	fma.rn.f32 	%f73, %f71, %f72, %f70;
	ld.shared.f32 	%f74, [%r61+8];
	ld.shared.f32 	%f75, [%r63+64];
	fma.rn.f32 	%f76, %f74, %f75, %f73;
	ld.shared.f32 	%f77, [%r61+12];
	ld.shared.f32 	%f78, [%r63+96];
	fma.rn.f32 	%f79, %f77, %f78, %f76;
	ld.shared.f32 	%f80, [%r61+16];
	ld.shared.f32 	%f81, [%r63+128];
	fma.rn.f32 	%f82, %f80, %f81, %f79;
	ld.shared.f32 	%f83, [%r61+20];
	ld.shared.f32 	%f84, [%r63+160];
	fma.rn.f32 	%f85, %f83, %f84, %f82;
	ld.shared.f32 	%f86, [%r61+24];
	ld.shared.f32 	%f87, [%r63+192];
	fma.rn.f32 	%f88, %f86, %f87, %f85;
	ld.shared.f32 	%f89, [%r61+28];
	ld.shared.f32 	%f90, [%r63+224];
	fma.rn.f32 	%f117, %f89, %f90, %f88;
	add.s32 	%r77, %r77, 8;
$L__BB0_8:
	setp.eq.s32 	%p8, %r16, 0;
	@%p8 bra 	$L__BB0_15;
	setp.lt.u32 	%p9, %r17, 3;
	@%p9 bra 	$L__BB0_11;
	shl.b32 	%r64, %r77, 2;
	add.s32 	%r65, %r13, %r64;
	ld.shared.f32 	%f92, [%r65];
	shl.b32 	%r66, %r77, 5;
	add.s32 	%r67, %r14, %r66;
	ld.shared.f32 	%f93, [%r67];
	fma.rn.f32 	%f94, %f92, %f93, %f117;
	ld.shared.f32 	%f95, [%r65+4];
	ld.shared.f32 	%f96, [%r67+32];
	fma.rn.f32 	%f97, %f95, %f96, %f94;
	ld.shared.f32 	%f98, [%r65+8];
	ld.shared.f32 	%f99, [%r67+64];
	fma.rn.f32 	%f100, %f98, %f99, %f97;
	ld.shared.f32 	%f101, [%r65+12];
	ld.shared.f32 	%f102, [%r67+96];
	fma.rn.f32 	%f117, %f101, %f102, %f100;
	add.s32 	%r77, %r77, 4;
$L__BB0_11:
	setp.eq.s32 	%p10, %r19, 0;
	@%p10 bra 	$L__BB0_15;
	setp.eq.s32 	%p11, %r19, 1;
	shl.b32 	%r68, %r77, 2;
	add.s32 	%r35, %r13, %r68;
	ld.shared.f32 	%f103, [%r35];
	shl.b32 	%r69, %r77, 5;
	add.s32 	%r36, %r14, %r69;
	ld.shared.f32 	%f104, [%r36];
	fma.rn.f32 	%f117, %f103, %f104, %f117;
	@%p11 bra 	$L__BB0_15;
	setp.eq.s32 	%p12, %r19, 2;
	ld.shared.f32 	%f105, [%r35+4];
	ld.shared.f32 	%f106, [%r36+32];
	fma.rn.f32 	%f117, %f105, %f106, %f117;
	@%p12 bra 	$L__BB0_15;
	ld.shared.f32 	%f107, [%r35+8];
	ld.shared.f32 	%f108, [%r36+64];
	fma.rn.f32 	%f117, %f107, %f108, %f117;
$L__BB0_15:
	bar.sync 	0;
	add.s32 	%r72, %r72, 1;
	setp.ne.s32 	%p13, %r72, %r8;
	@%p13 bra 	$L__BB0_2;
	shl.b32 	%r70, %r4, 12;
	add.s32 	%r71, %r70, %r39;
	cvta.to.global.u64 	%rd10, %rd5;
	mul.wide.s32 	%rd11, %r71, 4;
	add.s64 	%rd12, %rd10, %rd11;
	st.global.f32 	[%rd12], %f117;
$L__BB0_17:
	ret;

}


// ===== COMPILED SASS (sm_100) =====

	.target	sm_100

	.elftype	@"ET_EXEC"


//--------------------- .note.nv.tkinfo           --------------------------
	.section	.note.nv.tkinfo,"",@"SHT_NOTE"
	.sectionflags	@"SHF_NOTE_NV_TKINFO"
	.tkinfo
        /*0018*/ 	.word	0x00000002
        /*0030*/ 	.string	""
        /*0030*/ 	.string	"ptxas"
        /*0030*/ 	.string	"Cuda compilation tools, release 13.0, V13.0.88"
        /*0030*/ 	.string	"Build cuda_13.0.r13.0/compiler.36424714_0"
        /*0030*/ 	.string	"-arch sm_100 -m 64 "



//--------------------- .note.nv.cuinfo           --------------------------
	.section	.note.nv.cuinfo,"",@"SHT_NOTE"
	.sectionflags	@"SHF_NOTE_NV_CUINFO"
        /*0018*/ 	.short	0x0002
        /*001a*/ 	.short	0x0064
        /*001c*/ 	.short	0x0082
	.zero		2


//--------------------- .nv.info                  --------------------------
	.section	.nv.info,"",@"SHT_CUDA_INFO"
	.align	4


	//----- nvinfo : EIATTR_REGCOUNT
	.align		4
        /*0000*/ 	.byte	0x04, 0x2f
        /*0002*/ 	.short	(.L_1 - .L_0)
	.align		4
.L_0:
        /*0004*/ 	.word	index@(_Z15gemm_cuda_blockPfS_S_)
        /*0008*/ 	.word	0x0000001f


	//----- nvinfo : EIATTR_FRAME_SIZE
	.align		4
.L_1:
        /*000c*/ 	.byte	0x04, 0x11
        /*000e*/ 	.short	(.L_3 - .L_2)
	.align		4
.L_2:
        /*0010*/ 	.word	index@($__internal_0_$__cuda_sm20_div_u16)
        /*0014*/ 	.word	0x00000000


	//----- nvinfo : EIATTR_FRAME_SIZE
	.align		4
.L_3:
        /*0018*/ 	.byte	0x04, 0x11
        /*001a*/ 	.short	(.L_5 - .L_4)
	.align		4
.L_4:
        /*001c*/ 	.word	index@(_Z15gemm_cuda_blockPfS_S_)
        /*0020*/ 	.word	0x00000000


	//----- nvinfo : EIATTR_MIN_STACK_SIZE
	.align		4
.L_5:
        /*0024*/ 	.byte	0x04, 0x12
        /*0026*/ 	.short	(.L_7 - .L_6)
	.align		4
.L_6:
        /*0028*/ 	.word	index@(_Z15gemm_cuda_blockPfS_S_)
        /*002c*/ 	.word	0x00000000
.L_7:


//--------------------- .nv.compat                --------------------------
	.section	.nv.compat,"",@"SHT_CUDA_COMPAT_INFO"
	.align	4
        /*0000*/ 	.byte	0x02, 0x09, 0x00, 0x00, 0x02, 0x02, 0x01, 0x00, 0x02, 0x05, 0x05, 0x00, 0x03, 0x07, 0x01, 0x01
        /*0010*/ 	.byte	0x02, 0x03, 0x00, 0x00, 0x02, 0x06, 0x01, 0x00, 0x04, 0x0b, 0x08, 0x00, 0x01, 0x00, 0x00, 0x00
        /*0020*/ 	.byte	0x00, 0x00, 0x00, 0x00


//--------------------- .nv.info._Z15gemm_cuda_blockPfS_S_ --------------------------
	.section	.nv.info._Z15gemm_cuda_blockPfS_S_,"",@"SHT_CUDA_INFO"
	.sectionflags	@""
	.align	4


	//----- nvinfo : EIATTR_CUDA_API_VERSION
	.align		4
        /*0000*/ 	.byte	0x04, 0x37
        /*0002*/ 	.short	(.L_9 - .L_8)
.L_8:
        /*0004*/ 	.word	0x00000082


	//----- nvinfo : EIATTR_KPARAM_INFO
	.align		4
.L_9:
        /*0008*/ 	.byte	0x04, 0x17
        /*000a*/ 	.short	(.L_11 - .L_10)
.L_10:
        /*000c*/ 	.word	0x00000000
        /*0010*/ 	.short	0x0002
        /*0012*/ 	.short	0x0010
        /*0014*/ 	.byte	0x00, 0xf5, 0x21, 0x00


	//----- nvinfo : EIATTR_KPARAM_INFO
	.align		4
.L_11:
        /*0018*/ 	.byte	0x04, 0x17
        /*001a*/ 	.short	(.L_13 - .L_12)
.L_12:
        /*001c*/ 	.word	0x00000000
        /*0020*/ 	.short	0x0001
        /*0022*/ 	.short	0x0008
        /*0024*/ 	.byte	0x00, 0xf5, 0x21, 0x00


	//----- nvinfo : EIATTR_KPARAM_INFO
	.align		4
.L_13:
        /*0028*/ 	.byte	0x04, 0x17
        /*002a*/ 	.short	(.L_15 - .L_14)
.L_14:
        /*002c*/ 	.word	0x00000000
        /*0030*/ 	.short	0x0000
        /*0032*/ 	.short	0x0000
        /*0034*/ 	.byte	0x00, 0xf5, 0x21, 0x00


	//----- nvinfo : EIATTR_SPARSE_MMA_MASK
	.align		4
.L_15:
        /*0038*/ 	.byte	0x03, 0x50
        /*003a*/ 	.short	0x0000


	//----- nvinfo : EIATTR_MAXREG_COUNT
	.align		4
        /*003c*/ 	.byte	0x03, 0x1b
        /*003e*/ 	.short	0x00ff


	//----- nvinfo : EIATTR_NUM_BARRIERS
	.align		4
        /*0040*/ 	.byte	0x02, 0x4c
        /*0042*/ 	.byte	0x01
	.zero		1


	//----- nvinfo : EIATTR_MERCURY_ISA_VERSION
	.align		4
        /*0044*/ 	.byte	0x03, 0x5f
        /*0046*/ 	.short	0x0101


	//----- nvinfo : EIATTR_UNUSED_LOAD_BYTE_OFFSET
	.align		4
        /*0048*/ 	.byte	0x04, 0x44
        /*004a*/ 	.short	(.L_17 - .L_16)


	//   ....[0]....
.L_16:
        /*004c*/ 	.word	0x00000990
        /*0050*/ 	.word	0x00000fff


	//----- nvinfo : EIATTR_VRC_CTA_INIT_COUNT
	.align		4
.L_17:
        /*0054*/ 	.byte	0x02, 0x4a
	.zero		1
	.zero		1


	//----- nvinfo : EIATTR_EXIT_INSTR_OFFSETS
	.align		4
        /*0058*/ 	.byte	0x04, 0x1c
        /*005a*/ 	.short	(.L_19 - .L_18)


	//   ....[0]....
.L_18:
        /*005c*/ 	.word	0x000000b0


	//   ....[1]....
        /*0060*/ 	.word	0x00000a90


	//----- nvinfo : EIATTR_CRS_STACK_SIZE
	.align		4
.L_19:
        /*0064*/ 	.byte	0x04, 0x1e
        /*0066*/ 	.short	(.L_21 - .L_20)
.L_20:
        /*0068*/ 	.word	0x00000000


	//----- nvinfo : EIATTR_CBANK_PARAM_SIZE
	.align		4
.L_21:
        /*006c*/ 	.byte	0x03, 0x19
        /*006e*/ 	.short	0x0018


	//----- nvinfo : EIATTR_PARAM_CBANK
	.align		4
        /*0070*/ 	.byte	0x04, 0x0a
        /*0072*/ 	.short	(.L_23 - .L_22)
	.align		4
.L_22:
        /*0074*/ 	.word	index@(.nv.constant0._Z15gemm_cuda_blockPfS_S_)
        /*0078*/ 	.short	0x0380
        /*007a*/ 	.short	0x0018


	//----- nvinfo : EIATTR_SW_WAR
	.align		4
.L_23:
        /*007c*/ 	.byte	0x04, 0x36
        /*007e*/ 	.short	(.L_25 - .L_24)
.L_24:
        /*0080*/ 	.word	0x00000008
.L_25:


//--------------------- .nv.callgraph             --------------------------
	.section	.nv.callgraph,"",@"SHT_CUDA_CALLGRAPH"
	.align	4
	.sectionentsize	8
	.align		4
        /*0000*/ 	.word	0x00000000
	.align		4
        /*0004*/ 	.word	0xffffffff
	.align		4
        /*0008*/ 	.word	0x00000000
	.align		4
        /*000c*/ 	.word	0xfffffffe
	.align		4
        /*0010*/ 	.word	0x00000000
	.align		4
        /*0014*/ 	.word	0xfffffffd
	.align		4
        /*0018*/ 	.word	0x00000000
	.align		4
        /*001c*/ 	.word	0xfffffffc


//--------------------- .text._Z15gemm_cuda_blockPfS_S_ --------------------------
	.section	.text._Z15gemm_cuda_blockPfS_S_,"ax",@progbits
	.align	128
        .global         _Z15gemm_cuda_blockPfS_S_
        .type           _Z15gemm_cuda_blockPfS_S_,@function
        .size           _Z15gemm_cuda_blockPfS_S_,(.L_x_7 - _Z15gemm_cuda_blockPfS_S_)
        .other          _Z15gemm_cuda_blockPfS_S_,@"STO_CUDA_ENTRY STV_DEFAULT"
_Z15gemm_cuda_blockPfS_S_:
.text._Z15gemm_cuda_blockPfS_S_:
[----:B------:R-:W-:Y:S01]  /*0000*/  LDC R1, c[0x0][0x37c] ;  /* 0x0000df00ff017b82 */ /* 0x000fe20000000800 */
[----:B------:R-:W0:Y:S01]  /*0010*/  S2R R9, SR_CTAID.Y ;  /* 0x0000000000097919 */ /* 0x000e220000002600 */
[----:B------:R-:W1:Y:S01]  /*0020*/  LDCU UR12, c[0x0][0x360] ;  /* 0x00006c00ff0c77ac */ /* 0x000e620008000800 */
[----:B------:R-:W0:Y:S01]  /*0030*/  S2R R7, SR_TID.Y ;  /* 0x0000000000077919 */ /* 0x000e220000002200 */
[----:B------:R-:W0:Y:S01]  /*0040*/  LDCU UR4, c[0x0][0x364] ;  /* 0x00006c80ff0477ac */ /* 0x000e220008000800 */
[----:B------:R-:W1:Y:S01]  /*0050*/  S2R R5, SR_CTAID.X ;  /* 0x0000000000057919 */ /* 0x000e620000002500 */
[----:B------:R-:W1:Y:S01]  /*0060*/  S2R R6, SR_TID.X ;  /* 0x0000000000067919 */ /* 0x000e620000002100 */
[----:B0-----:R-:W-:-:S05]  /*0070*/  IMAD R19, R9, UR4, R7 ;  /* 0x0000000409137c24 */ /* 0x001fca000f8e0207 */
[----:B------:R-:W-:Y:S01]  /*0080*/  ISETP.GT.U32.AND P0, PT, R19, 0xfff, PT ;  /* 0x00000fff1300780c */ /* 0x000fe20003f04070 */
[----:B-1----:R-:W-:-:S05]  /*0090*/  IMAD R20, R5, UR12, R6 ;  /* 0x0000000c05147c24 */ /* 0x002fca000f8e0206 */
[----:B------:R-:W-:-:S13]  /*00a0*/  ISETP.GT.OR P0, PT, R20, 0xfff, P0 ;  /* 0x00000fff1400780c */ /* 0x000fda0000704670 */
[----:B------:R-:W-:Y:S05]  /*00b0*/  @P0 EXIT ;  /* 0x000000000000094d */ /* 0x000fea0003800000 */
[----:B------:R-:W-:Y:S01]  /*00c0*/  ULOP3.LUT UR4, UR12, 0xffff, URZ, 0xc0, !UPT ;  /* 0x0000ffff0c047892 */ /* 0x000fe2000f8ec0ff */
[----:B------:R-:W-:-:S11]  /*00d0*/  MOV R10, 0xf0 ;  /* 0x000000f0000a7802 */ /* 0x000fd60000000f00 */
[----:B------:R-:W-:Y:S05]  /*00e0*/  CALL.REL.NOINC `($__internal_0_$__cuda_sm20_div_u16) ;  /* 0x00000008006c7944 */ /* 0x000fea0003c00000 */
[----:B------:R-:W0:Y:S01]  /*00f0*/  S2UR UR7, SR_CgaCtaId ;  /* 0x00000000000779c3 */ /* 0x000e220000008800 */
[----:B------:R-:W-:Y:S01]  /*0100*/  UMOV UR4, 0x400 ;  /* 0x0000040000047882 */ /* 0x000fe20000000000 */
[C---:B------:R-:W-:Y:S01]  /*0110*/  SHF.L.U32 R0, R6.reuse, 0xc, RZ ;  /* 0x0000000c06007819 */ /* 0x040fe200000006ff */
[----:B------:R-:W-:Y:S01]  /*0120*/  UIADD3 UR5, UPT, UPT, UR4, 0x100, URZ ;  /* 0x0000010004057890 */ /* 0x000fe2000fffe0ff */
[----:B------:R-:W-:Y:S01]  /*0130*/  SHF.L.U32 R6, R6, 0x5, RZ ;  /* 0x0000000506067819 */ /* 0x000fe200000006ff */
[----:B------:R-:W-:Y:S01]  /*0140*/  ULOP3.LUT UR9, UR12, 0x7, URZ, 0xc0, !UPT ;  /* 0x000000070c097892 */ /* 0x000fe2000f8ec0ff */
[----:B------:R-:W-:Y:S01]  /*0150*/  SHF.L.U32 R2, R7, 0x2, RZ ;  /* 0x0000000207027819 */ /* 0x000fe200000006ff */
[----:B------:R-:W-:Y:S01]  /*0160*/  HFMA2 R23, -RZ, RZ, 0, 0 ;  /* 0x00000000ff177431 */ /* 0x000fe200000001ff */
[----:B------:R-:W-:Y:S01]  /*0170*/  LOP3.LUT R0, R0, R7, RZ, 0xfc, !PT ;  /* 0x0000000700007212 */ /* 0x000fe200078efcff */
[----:B------:R-:W-:Y:S01]  /*0180*/  ULOP3.LUT UR6, UR12, 0xfffffff0, URZ, 0xc0, !UPT ;  /* 0xfffffff00c067892 */ /* 0x000fe2000f8ec0ff */
[----:B------:R-:W-:Y:S01]  /*0190*/  LOP3.LUT R7, R6, 0xe0, RZ, 0xc0, !PT ;  /* 0x000000e006077812 */ /* 0x000fe200078ec0ff */
[----:B------:R-:W-:Y:S01]  /*01a0*/  ULOP3.LUT UR8, UR12, 0xf, URZ, 0xc0, !UPT ;  /* 0x0000000f0c087892 */ /* 0x000fe2000f8ec0ff */
[----:B------:R-:W-:Y:S01]  /*01b0*/  LOP3.LUT R4, R2, 0x1c, RZ, 0xc0, !PT ;  /* 0x0000001c02047812 */ /* 0x000fe200078ec0ff */
[----:B------:R-:W-:Y:S01]  /*01c0*/  IMAD R16, R9, 0x8, R0 ;  /* 0x0000000809107824 */ /* 0x000fe200078e0200 */
[----:B------:R-:W-:Y:S01]  /*01d0*/  LEA R18, R5, R0, 0xf ;  /* 0x0000000005127211 */ /* 0x000fe200078e78ff */
[----:B------:R-:W-:Y:S01]  /*01e0*/  ULOP3.LUT UR10, UR12, 0x7f0, URZ, 0xc0, !UPT ;  /* 0x000007f00c0a7892 */ /* 0x000fe2000f8ec0ff */
[----:B------:R-:W-:Y:S01]  /*01f0*/  LOP3.LUT R0, R8, 0xffff, RZ, 0xc0, !PT ;  /* 0x0000ffff08007812 */ /* 0x000fe200078ec0ff */
[----:B------:R-:W-:Y:S01]  /*0200*/  ULOP3.LUT UR11, UR12, 0x3, URZ, 0xc0, !UPT ;  /* 0x000000030c0b7892 */ /* 0x000fe2000f8ec0ff */
[----:B------:R-:W-:Y:S01]  /*0210*/  MOV R3, RZ ;  /* 0x000000ff00037202 */ /* 0x000fe20000000f00 */
[----:B------:R-:W1:Y:S01]  /*0220*/  LDCU.64 UR14, c[0x0][0x358] ;  /* 0x00006b00ff0e77ac */ /* 0x000e620008000a00 */
[----:B------:R-:W-:-:S02]  /*0230*/  UIADD3 UR6, UPT, UPT, -UR6, URZ, URZ ;  /* 0x000000ff06067290 */ /* 0x000fc4000fffe1ff */
[----:B0-----:R-:W-:Y:S02]  /*0240*/  ULEA UR4, UR7, UR4, 0x18 ;  /* 0x0000000407047291 */ /* 0x001fe4000f8ec0ff */
[----:B------:R-:W-:Y:S02]  /*0250*/  ULEA UR5, UR7, UR5, 0x18 ;  /* 0x0000000507057291 */ /* 0x000fe4000f8ec0ff */
[----:B------:R-:W-:Y:S02]  /*0260*/  UIADD3 UR7, UPT, UPT, UR9, -0x1, URZ ;  /* 0xffffffff09077890 */ /* 0x000fe4000fffe0ff */
[----:B------:R-:W-:Y:S02]  /*0270*/  IADD3 R6, PT, PT, R6, UR4, RZ ;  /* 0x0000000406067c10 */ /* 0x000fe4000fffe0ff */
[----:B------:R-:W-:Y:S01]  /*0280*/  IADD3 R2, PT, PT, R2, UR5, RZ ;  /* 0x0000000502027c10 */ /* 0x000fe2000fffe0ff */
[----:B------:R-:W-:Y:S01]  /*0290*/  UISETP.GE.U32.AND UP0, UPT, UR7, 0x3, UPT ;  /* 0x000000030700788c */ /* 0x000fe2000bf06070 */
[----:B------:R-:W-:-:S02]  /*02a0*/  IADD3 R17, PT, PT, R4, UR4, R7 ;  /* 0x0000000404117c10 */ /* 0x000fc4000fffe007 */
[----:B------:R-:W-:Y:S01]  /*02b0*/  IADD3 R7, PT, PT, R4, UR5, R7 ;  /* 0x0000000504077c10 */ /* 0x000fe2000fffe007 */
[----:B------:R-:W-:Y:S01]  /*02c0*/  VIADD R4, R6, 0x20 ;  /* 0x0000002006047836 */ /* 0x000fe20000000000 */
[----:B-1----:R-:W-:-:S07]  /*02d0*/  IADD3 R5, PT, PT, R2, 0x100, RZ ;  /* 0x0000010002057810 */ /* 0x002fce0007ffe0ff */
.L_x_5:
[----:B0-----:R-:W0:Y:S01]  /*02e0*/  LDC.64 R10, c[0x0][0x380] ;  /* 0x0000e000ff0a7b82 */ /* 0x001e220000000a00 */
[C---:B------:R-:W-:Y:S02]  /*02f0*/  LEA R13, R3.reuse, R18, 0x3 ;  /* 0x00000012030d7211 */ /* 0x040fe400078e18ff */
[----:B------:R-:W-:-:S05]  /*0300*/  LEA R15, R3, R16, 0xf ;  /* 0x00000010030f7211 */ /* 0x000fca00078e78ff */
[----:B------:R-:W1:Y:S01]  /*0310*/  LDC.64 R8, c[0x0][0x388] ;  /* 0x0000e200ff087b82 */ /* 0x000e620000000a00 */
[----:B0-----:R-:W-:-:S06]  /*0320*/  IMAD.WIDE.U32 R10, R13, 0x4, R10 ;  /* 0x000000040d0a7825 */ /* 0x001fcc00078e000a */
[----:B------:R-:W2:Y:S01]  /*0330*/  LDG.E R10, desc[UR14][R10.64] ;  /* 0x0000000e0a0a7981 */ /* 0x000ea2000c1e1900 */
[----:B-1----:R-:W-:-:S06]  /*0340*/  IMAD.WIDE.U32 R8, R15, 0x4, R8 ;  /* 0x000000040f087825 */ /* 0x002fcc00078e0008 */
[----:B------:R-:W3:Y:S01]  /*0350*/  LDG.E R8, desc[UR14][R8.64] ;  /* 0x0000000e08087981 */ /* 0x000ee2000c1e1900 */
[----:B------:R-:W-:Y:S01]  /*0360*/  UISETP.GE.U32.AND UP1, UPT, UR12, 0x10, UPT ;  /* 0x000000100c00788c */ /* 0x000fe2000bf26070 */
[----:B------:R-:W-:Y:S01]  /*0370*/  IADD3 R3, PT, PT, R3, 0x1, RZ ;  /* 0x0000000103037810 */ /* 0x000fe20007ffe0ff */
[----:B------:R-:W-:-:S03]  /*0380*/  IMAD.MOV.U32 R21, RZ, RZ, RZ ;  /* 0x000000ffff157224 */ /* 0x000fc600078e00ff */
[----:B------:R-:W-:Y:S01]  /*0390*/  ISETP.NE.AND P0, PT, R3, R0, PT ;  /* 0x000000000300720c */ /* 0x000fe20003f05270 */
[----:B--2---:R0:W-:Y:S04]  /*03a0*/  STS [R17], R10 ;  /* 0x0000000a11007388 */ /* 0x0041e80000000800 */
[----:B---3--:R0:W-:Y:S01]  /*03b0*/  STS [R7], R8 ;  /* 0x0000000807007388 */ /* 0x0081e20000000800 */
[----:B------:R-:W-:Y:S06]  /*03c0*/  BAR.SYNC.DEFER_BLOCKING 0x0 ;  /* 0x0000000000007b1d */ /* 0x000fec0000010000 */
[----:B------:R-:W-:Y:S05]  /*03d0*/  BRA.U !UP1, `(.L_x_0) ;  /* 0x0000000109b47547 */ /* 0x000fea000b800000 */
[----:B------:R-:W-:Y:S01]  /*03e0*/  MOV R22, R5 ;  /* 0x0000000500167202 */ /* 0x000fe20000000f00 */
[----:B------:R-:W-:Y:S01]  /*03f0*/  UMOV UR4, UR6 ;  /* 0x0000000600047c82 */ /* 0x000fe20008000000 */
[----:B------:R-:W-:-:S07]  /*0400*/  MOV R21, R4 ;  /* 0x0000000400157202 */ /* 0x000fce0000000f00 */
.L_x_1:
[----:B0-----:R-:W-:Y:S01]  /*0410*/  LDS R8, [R22+-0x100] ;  /* 0xffff000016087984 */ /* 0x001fe20000000800 */
[----:B------:R-:W-:-:S03]  /*0420*/  UIADD3 UR4, UPT, UPT, UR4, 0x10, URZ ;  /* 0x0000001004047890 */ /* 0x000fc6000fffe0ff */
[----:B------:R-:W0:Y:S01]  /*0430*/  LDS.128 R12, [R21+-0x20] ;  /* 0xffffe000150c7984 */ /* 0x000e220000000c00 */
[----:B------:R-:W-:-:S03]  /*0440*/  UISETP.NE.AND UP1, UPT, UR4, URZ, UPT ;  /* 0x000000ff0400728c */ /* 0x000fc6000bf25270 */
[----:B------:R-:W1:Y:S04]  /*0450*/  LDS R9, [R22+-0xe0] ;  /* 0xffff200016097984 */ /* 0x000e680000000800 */
[----:B------:R-:W2:Y:S01]  /*0460*/  LDS R25, [R22+-0xc0] ;  /* 0xffff400016197984 */ /* 0x000ea20000000800 */
[----:B0-----:R-:W-:-:S03]  /*0470*/  FFMA R8, R12, R8, R23 ;  /* 0x000000080c087223 */ /* 0x001fc60000000017 */
[----:B------:R-:W0:Y:S01]  /*0480*/  LDS R23, [R22+-0xa0] ;  /* 0xffff600016177984 */ /* 0x000e220000000800 */
[----:B-1----:R-:W-:-:S03]  /*0490*/  FFMA R24, R9, R13, R8 ;  /* 0x0000000d09187223 */ /* 0x002fc60000000008 */
[----:B------:R-:W-:Y:S01]  /*04a0*/  LDS R13, [R22+-0x80] ;  /* 0xffff8000160d7984 */ /* 0x000fe20000000800 */
[----:B--2---:R-:W-:-:S03]  /*04b0*/  FFMA R14, R25, R14, R24 ;  /* 0x0000000e190e7223 */ /* 0x004fc60000000018 */
[----:B------:R-:W1:Y:S04]  /*04c0*/  LDS.128 R8, [R21+-0x10] ;  /* 0xfffff00015087984 */ /* 0x000e680000000c00 */
[----:B------:R-:W2:Y:S04]  /*04d0*/  LDS R12, [R22+-0x60] ;  /* 0xffffa000160c7984 */ /* 0x000ea80000000800 */
[----:B------:R-:W3:Y:S04]  /*04e0*/  LDS R25, [R22+-0x40] ;  /* 0xffffc00016197984 */ /* 0x000ee80000000800 */
[----:B------:R-:W-:Y:S01]  /*04f0*/  LDS R24, [R22+0x20] ;  /* 0x0000200016187984 */ /* 0x000fe20000000800 */
[----:B0-----:R-:W-:-:S03]  /*0500*/  FFMA R15, R23, R15, R14 ;  /* 0x0000000f170f7223 */ /* 0x001fc6000000000e */
[----:B------:R-:W-:Y:S01]  /*0510*/  LDS R23, [R22+0x40] ;  /* 0x0000400016177984 */ /* 0x000fe20000000800 */
[----:B-1----:R-:W-:-:S03]  /*0520*/  FFMA R13, R8, R13, R15 ;  /* 0x0000000d080d7223 */ /* 0x002fc6000000000f */
[----:B------:R-:W0:Y:S01]  /*0530*/  LDS R8, [R22+-0x20] ;  /* 0xffffe00016087984 */ /* 0x000e220000000800 */
[----:B--2---:R-:W-:-:S03]  /*0540*/  FFMA R26, R12, R9, R13 ;  /* 0x000000090c1a7223 */ /* 0x004fc6000000000d */
[----:B------:R-:W-:Y:S01]  /*0550*/  LDS R9, [R22] ;  /* 0x0000000016097984 */ /* 0x000fe20000000800 */
[----:B---3--:R-:W-:-:S03]  /*0560*/  FFMA R25, R25, R10, R26 ;  /* 0x0000000a19197223 */ /* 0x008fc6000000001a */
[----:B------:R-:W1:Y:S01]  /*0570*/  LDS.128 R12, [R21] ;  /* 0x00000000150c7984 */ /* 0x000e620000000c00 */
[----:B0-----:R-:W-:-:S03]  /*0580*/  FFMA R11, R8, R11, R25 ;  /* 0x0000000b080b7223 */ /* 0x001fc60000000019 */
[----:B------:R-:W-:Y:S01]  /*0590*/  LDS R25, [R22+0xe0] ;  /* 0x0000e00016197984 */ /* 0x000fe20000000800 */
[----:B-1----:R-:W-:-:S03]  /*05a0*/  FFMA R9, R12, R9, R11 ;  /* 0x000000090c097223 */ /* 0x002fc6000000000b */
[----:B------:R-:W0:Y:S01]  /*05b0*/  LDS R12, [R22+0x60] ;  /* 0x00006000160c7984 */ /* 0x000e220000000800 */
[----:B------:R-:W-:-:S03]  /*05c0*/  FFMA R26, R24, R13, R9 ;  /* 0x0000000d181a7223 */ /* 0x000fc60000000009 */
[----:B------:R-:W-:Y:S01]  /*05d0*/  LDS R13, [R22+0x80] ;  /* 0x00008000160d7984 */ /* 0x000fe20000000800 */
[----:B------:R-:W-:-:S03]  /*05e0*/  FFMA R23, R23, R14, R26 ;  /* 0x0000000e17177223 */ /* 0x000fc6000000001a */
[----:B------:R1:W2:Y:S04]  /*05f0*/  LDS.128 R8, [R21+0x10] ;  /* 0x0000100015087984 */ /* 0x0002a80000000c00 */
[----:B------:R-:W3:Y:S04]  /*0600*/  LDS R24, [R22+0xa0] ;  /* 0x0000a00016187984 */ /* 0x000ee80000000800 */
[----:B------:R4:W5:Y:S01]  /*0610*/  LDS R14, [R22+0xc0] ;  /* 0x0000c000160e7984 */ /* 0x0009620000000800 */
[----:B-1----:R-:W-:Y:S02]  /*0620*/  IADD3 R21, PT, PT, R21, 0x40, RZ ;  /* 0x0000004015157810 */ /* 0x002fe40007ffe0ff */
[----:B----4-:R-:W-:Y:S01]  /*0630*/  IADD3 R22, PT, PT, R22, 0x200, RZ ;  /* 0x0000020016167810 */ /* 0x010fe20007ffe0ff */
[----:B0-----:R-:W-:-:S04]  /*0640*/  FFMA R15, R12, R15, R23 ;  /* 0x0000000f0c0f7223 */ /* 0x001fc80000000017 */
[----:B--2---:R-:W-:-:S04]  /*0650*/  FFMA R13, R8, R13, R15 ;  /* 0x0000000d080d7223 */ /* 0x004fc8000000000f */
[----:B---3--:R-:W-:-:S04]  /*0660*/  FFMA R9, R24, R9, R13 ;  /* 0x0000000918097223 */ /* 0x008fc8000000000d */
[----:B-----5:R-:W-:-:S04]  /*0670*/  FFMA R10, R14, R10, R9 ;  /* 0x0000000a0e0a7223 */ /* 0x020fc80000000009 */
[----:B------:R-:W-:Y:S01]  /*0680*/  FFMA R23, R25, R11, R10 ;  /* 0x0000000b19177223 */ /* 0x000fe2000000000a */
[----:B------:R-:W-:Y:S06]  /*0690*/  BRA.U UP1, `(.L_x_1) ;  /* 0xfffffffd015c7547 */ /* 0x000fec000b83ffff */
[----:B------:R-:W-:-:S07]  /*06a0*/  IMAD.U32 R21, RZ, RZ, UR10 ;  /* 0x0000000aff157e24 */ /* 0x000fce000f8e00ff */
.L_x_0:
[----:B------:R-:W-:-:S09]  /*06b0*/  UISETP.NE.AND UP1, UPT, UR8, URZ, UPT ;  /* 0x000000ff0800728c */ /* 0x000fd2000bf25270 */
[----:B------:R-:W-:Y:S05]  /*06c0*/  BRA.U !UP1, `(.L_x_2) ;  /* 0x0000000109d87547 */ /* 0x000fea000b800000 */
[----:B------:R-:W-:Y:S02]  /*06d0*/  UIADD3 UR4, UPT, UPT, UR8, -0x1, URZ ;  /* 0xffffffff08047890 */ /* 0x000fe4000fffe0ff */
[----:B------:R-:W-:Y:S02]  /*06e0*/  UISETP.NE.AND UP2, UPT, UR9, URZ, UPT ;  /* 0x000000ff0900728c */ /* 0x000fe4000bf45270 */
[----:B------:R-:W-:-:S09]  /*06f0*/  UISETP.GE.U32.AND UP1, UPT, UR4, 0x7, UPT ;  /* 0x000000070400788c */ /* 0x000fd2000bf26070 */
[----:B------:R-:W-:Y:S05]  /*0700*/  BRA.U !UP1, `(.L_x_3) ;  /* 0x0000000109547547 */ /* 0x000fea000b800000 */
[C---:B------:R-:W-:Y:S02]  /*0710*/  LEA R22, R21.reuse, R2, 0x5 ;  /* 0x0000000215167211 */ /* 0x040fe400078e28ff */
[C---:B------:R-:W-:Y:S02]  /*0720*/  LEA R27, R21.reuse, R6, 0x2 ;  /* 0x00000006151b7211 */ /* 0x040fe400078e10ff */
[----:B------:R-:W-:Y:S01]  /*0730*/  IADD3 R21, PT, PT, R21, 0x8, RZ ;  /* 0x0000000815157810 */ /* 0x000fe20007ffe0ff */
[----:B------:R-:W-:Y:S04]  /*0740*/  LDS R12, [R22] ;  /* 0x00000000160c7984 */ /* 0x000fe80000000800 */
[----:B0-----:R-:W0:Y:S04]  /*0750*/  LDS.128 R8, [R27] ;  /* 0x000000001b087984 */ /* 0x001e280000000c00 */
[----:B------:R-:W1:Y:S04]  /*0760*/  LDS R13, [R22+0x20] ;  /* 0x00002000160d7984 */ /* 0x000e680000000800 */
[----:B------:R-:W2:Y:S04]  /*0770*/  LDS R25, [R22+0x40] ;  /* 0x0000400016197984 */ /* 0x000ea80000000800 */
[----:B------:R-:W-:Y:S04]  /*0780*/  LDS R24, [R22+0xa0] ;  /* 0x0000a00016187984 */ /* 0x000fe80000000800 */
[----:B------:R-:W-:Y:S01]  /*0790*/  LDS R26, [R22+0xe0] ;  /* 0x0000e000161a7984 */ /* 0x000fe20000000800 */
[----:B0-----:R-:W-:-:S03]  /*07a0*/  FFMA R12, R8, R12, R23 ;  /* 0x0000000c080c7223 */ /* 0x001fc60000000017 */
[----:B------:R-:W0:Y:S01]  /*07b0*/  LDS R8, [R22+0x60] ;  /* 0x0000600016087984 */ /* 0x000e220000000800 */
[----:B-1----:R-:W-:-:S03]  /*07c0*/  FFMA R28, R13, R9, R12 ;  /* 0x000000090d1c7223 */ /* 0x002fc6000000000c */
[----:B------:R-:W-:Y:S01]  /*07d0*/  LDS R9, [R22+0x80] ;  /* 0x0000800016097984 */ /* 0x000fe20000000800 */
[----:B--2---:R-:W-:-:S03]  /*07e0*/  FFMA R25, R25, R10, R28 ;  /* 0x0000000a19197223 */ /* 0x004fc6000000001c */
[----:B------:R-:W1:Y:S04]  /*07f0*/  LDS.128 R12, [R27+0x10] ;  /* 0x000010001b0c7984 */ /* 0x000e680000000c00 */
[----:B------:R-:W2:Y:S01]  /*0800*/  LDS R23, [R22+0xc0] ;  /* 0x0000c00016177984 */ /* 0x000ea20000000800 */
[----:B0-----:R-:W-:-:S04]  /*0810*/  FFMA R11, R8, R11, R25 ;  /* 0x0000000b080b7223 */ /* 0x001fc80000000019 */
[----:B-1----:R-:W-:-:S04]  /*0820*/  FFMA R9, R12, R9, R11 ;  /* 0x000000090c097223 */ /* 0x002fc8000000000b */
[----:B------:R-:W-:-:S04]  /*0830*/  FFMA R24, R24, R13, R9 ;  /* 0x0000000d18187223 */ /* 0x000fc80000000009 */
[----:B--2---:R-:W-:-:S04]  /*0840*/  FFMA R23, R23, R14, R24 ;  /* 0x0000000e17177223 */ /* 0x004fc80000000018 */
[----:B------:R-:W-:-:S07]  /*0850*/  FFMA R23, R26, R15, R23 ;  /* 0x0000000f1a177223 */ /* 0x000fce0000000017 */
.L_x_3:
[----:B------:R-:W-:Y:S05]  /*0860*/  BRA.U !UP2, `(.L_x_2) ;  /* 0x000000010a707547 */ /* 0x000fea000b800000 */
[----:B------:R-:W-:Y:S01]  /*0870*/  UISETP.NE.AND UP1, UPT, UR11, URZ, UPT ;  /* 0x000000ff0b00728c */ /* 0x000fe2000bf25270 */
[----:B------:R-:W-:Y:S10]  /*0880*/  BRA.U !UP0, `(.L_x_4) ;  /* 0x0000000108307547 */ /* 0x000ff4000b800000 */
[C---:B0-----:R-:W-:Y:S01]  /*0890*/  IMAD R8, R21.reuse, 0x4, R6 ;  /* 0x0000000415087824 */ /* 0x041fe200078e0206 */
[C---:B------:R-:W-:Y:S02]  /*08a0*/  LEA R12, R21.reuse, R2, 0x5 ;  /* 0x00000002150c7211 */ /* 0x040fe400078e28ff */
[----:B------:R-:W-:-:S03]  /*08b0*/  IADD3 R21, PT, PT, R21, 0x4, RZ ;  /* 0x0000000415157810 */ /* 0x000fc60007ffe0ff */
[----:B------:R-:W-:Y:S04]  /*08c0*/  LDS R13, [R12] ;  /* 0x000000000c0d7984 */ /* 0x000fe80000000800 */
[----:B------:R-:W0:Y:S04]  /*08d0*/  LDS.128 R8, [R8] ;  /* 0x0000000008087984 */ /* 0x000e280000000c00 */
[----:B------:R-:W1:Y:S04]  /*08e0*/  LDS R15, [R12+0x20] ;  /* 0x000020000c0f7984 */ /* 0x000e680000000800 */
[----:B------:R-:W2:Y:S04]  /*08f0*/  LDS R22, [R12+0x40] ;  /* 0x000040000c167984 */ /* 0x000ea80000000800 */
[----:B------:R-:W3:Y:S01]  /*0900*/  LDS R25, [R12+0x60] ;  /* 0x000060000c197984 */ /* 0x000ee20000000800 */
[----:B0-----:R-:W-:-:S04]  /*0910*/  FFMA R14, R8, R13, R23 ;  /* 0x0000000d080e7223 */ /* 0x001fc80000000017 */
[----:B-1----:R-:W-:-:S04]  /*0920*/  FFMA R9, R15, R9, R14 ;  /* 0x000000090f097223 */ /* 0x002fc8000000000e */
[----:B--2---:R-:W-:-:S04]  /*0930*/  FFMA R10, R22, R10, R9 ;  /* 0x0000000a160a7223 */ /* 0x004fc80000000009 */
[----:B---3--:R-:W-:-:S07]  /*0940*/  FFMA R23, R25, R11, R10 ;  /* 0x0000000b19177223 */ /* 0x008fce000000000a */
.L_x_4:
[----:B------:R-:W-:Y:S05]  /*0950*/  BRA.U !UP1, `(.L_x_2) ;  /* 0x0000000109347547 */ /* 0x000fea000b800000 */
[C---:B0-----:R-:W-:Y:S01]  /*0960*/  LEA R8, R21.reuse, R6, 0x2 ;  /* 0x0000000615087211 */ /* 0x041fe200078e10ff */
[----:B------:R-:W-:Y:S01]  /*0970*/  UISETP.NE.AND UP1, UPT, UR11, 0x1, UPT ;  /* 0x000000010b00788c */ /* 0x000fe2000bf25270 */
[----:B------:R-:W-:-:S04]  /*0980*/  LEA R21, R21, R2, 0x5 ;  /* 0x0000000215157211 */ /* 0x000fc800078e28ff */
[----:B------:R-:W-:Y:S04]  /*0990*/  LDS.128 R8, [R8] ;  /* 0x0000000008087984 */ /* 0x000fe80000000c00 */
[----:B------:R-:W0:Y:S02]  /*09a0*/  LDS R12, [R21] ;  /* 0x00000000150c7984 */ /* 0x000e240000000800 */
[----:B0-----:R-:W-:Y:S01]  /*09b0*/  FFMA R23, R8, R12, R23 ;  /* 0x0000000c08177223 */ /* 0x001fe20000000017 */
[----:B------:R-:W-:Y:S06]  /*09c0*/  BRA.U !UP1, `(.L_x_2) ;  /* 0x0000000109187547 */ /* 0x000fec000b800000 */
[----:B------:R-:W-:Y:S01]  /*09d0*/  UISETP.NE.AND UP1, UPT, UR11, 0x2, UPT ;  /* 0x000000020b00788c */ /* 0x000fe2000bf25270 */
[----:B------:R-:W0:Y:S05]  /*09e0*/  LDS R8, [R21+0x20] ;  /* 0x0000200015087984 */ /* 0x000e2a0000000800 */
[----:B------:R-:W-:-:S13]  /*09f0*/  PLOP3.LUT P1, PT, PT, PT, UP1, 0x80, 0x8 ;  /* 0x000000000008781c */ /* 0x000fda0003f2f018 */
[----:B------:R-:W1:Y:S01]  /*0a00*/  @P1 LDS R12, [R21+0x40] ;  /* 0x00004000150c1984 */ /* 0x000e620000000800 */
[----:B0-----:R-:W-:-:S04]  /*0a10*/  FFMA R23, R8, R9, R23 ;  /* 0x0000000908177223 */ /* 0x001fc80000000017 */
[----:B-1----:R-:W-:-:S07]  /*0a20*/  @P1 FFMA R23, R12, R10, R23 ;  /* 0x0000000a0c171223 */ /* 0x002fce0000000017 */
.L_x_2:
[----:B------:R-:W-:Y:S06]  /*0a30*/  BAR.SYNC.DEFER_BLOCKING 0x0 ;  /* 0x0000000000007b1d */ /* 0x000fec0000010000 */
[----:B------:R-:W-:Y:S05]  /*0a40*/  @P0 BRA `(.L_x_5) ;  /* 0xfffffff800240947 */ /* 0x000fea000383ffff */
[----:B------:R-:W1:Y:S01]  /*0a50*/  LDC.64 R2, c[0x0][0x390] ;  /* 0x0000e400ff027b82 */ /* 0x000e620000000a00 */
[----:B------:R-:W-:-:S05]  /*0a60*/  LEA R19, R20, R19, 0xc ;  /* 0x0000001314137211 */ /* 0x000fca00078e60ff */
[----:B-1----:R-:W-:-:S05]  /*0a70*/  IMAD.WIDE R2, R19, 0x4, R2 ;  /* 0x0000000413027825 */ /* 0x002fca00078e0202 */
[----:B------:R-:W-:Y:S01]  /*0a80*/  STG.E desc[UR14][R2.64], R23 ;  /* 0x0000001702007986 */ /* 0x000fe2000c10190e */
[----:B------:R-:W-:Y:S05]  /*0a90*/  EXIT ;  /* 0x000000000000794d */ /* 0x000fea0003800000 */
        .weak           $__internal_0_$__cuda_sm20_div_u16
        .type           $__internal_0_$__cuda_sm20_div_u16,@function
        .size           $__internal_0_$__cuda_sm20_div_u16,(.L_x_7 - $__internal_0_$__cuda_sm20_div_u16)
$__internal_0_$__cuda_sm20_div_u16:
[----:B------:R-:W0:Y:S01]  /*0aa0*/  I2F.U16 R0, UR4 ;  /* 0x0000000400007d06 */ /* 0x000e220008101000 */
[----:B------:R-:W-:Y:S01]  /*0ab0*/  IMAD.MOV.U32 R2, RZ, RZ, 0x4b800000 ;  /* 0x4b800000ff027424 */ /* 0x000fe200078e00ff */
[C---:B0-----:R-:W-:Y:S02]  /*0ac0*/  FSETP.GEU.AND P1, PT, |R0|.reuse, 1.175494350822287508e-38, PT ;  /* 0x008000000000780b */ /* 0x041fe40003f2e200 */
[----:B------:R-:W-:Y:S02]  /*0ad0*/  FSETP.GT.AND P0, PT, |R0|, 8.50705917302346158658e+37, PT ;  /* 0x7e8000000000780b */ /* 0x000fe40003f04200 */
[----:B------:R-:W-:-:S04]  /*0ae0*/  FSEL R2, R2, 1, !P1 ;  /* 0x3f80000002027808 */ /* 0x000fc80004800000 */
[----:B------:R-:W-:Y:S02]  /*0af0*/  FSEL R3, R2, 0.25, !P0 ;  /* 0x3e80000002037808 */ /* 0x000fe40004000000 */
[----:B------:R-:W-:Y:S02]  /*0b00*/  ISETP.NE.U32.AND P0, PT, RZ, UR4, PT ;  /* 0x00000004ff007c0c */ /* 0x000fe4000bf05070 */
[----:B------:R-:W-:Y:S01]  /*0b10*/  MOV R2, R10 ;  /* 0x0000000a00027202 */ /* 0x000fe20000000f00 */
[----:B------:R-:W-:Y:S01]  /*0b20*/  FMUL R4, R0, R3 ;  /* 0x0000000300047220 */ /* 0x000fe20000400000 */
[----:B------:R-:W-:-:S05]  /*0b30*/  I2FP.F32.U32.RZ R0, 0x1000 ;  /* 0x0000100000007845 */ /* 0x000fca000020d000 */
[----:B------:R-:W0:Y:S02]  /*0b40*/  MUFU.RCP R4, R4 ;  /* 0x0000000400047308 */ /* 0x000e240000001000 */
[----:B0-----:R-:W-:-:S05]  /*0b50*/  FMUL R3, R3, R4 ;  /* 0x0000000403037220 */ /* 0x001fca0000400000 */
[----:B------:R-:W-:-:S05]  /*0b60*/  IADD3 R3, PT, PT, R3, 0x2, RZ ;  /* 0x0000000203037810 */ /* 0x000fca0007ffe0ff */
[----:B------:R-:W-:Y:S01]  /*0b70*/  FMUL.RZ R0, R0, R3 ;  /* 0x0000000300007220 */ /* 0x000fe2000040c000 */
[----:B------:R-:W-:-:S05]  /*0b80*/  HFMA2 R3, -RZ, RZ, 0, 0 ;  /* 0x00000000ff037431 */ /* 0x000fca00000001ff */
[----:B------:R-:W0:Y:S02]  /*0b90*/  F2I.U32.TRUNC.NTZ R0, R0 ;  /* 0x0000000000007305 */ /* 0x000e24000020f000 */
[----:B0-----:R-:W-:Y:S02]  /*0ba0*/  LOP3.LUT R8, R0, 0xffff, RZ, 0xc0, !PT ;  /* 0x0000ffff00087812 */ /* 0x001fe400078ec0ff */
[----:B------:R-:W-:Y:S01]  /*0bb0*/  @!P0 MOV R8, 0xffffffff ;  /* 0xffffffff00088802 */ /* 0x000fe20000000f00 */
[----:B------:R-:W-:Y:S06]  /*0bc0*/  RET.REL.NODEC R2 `(_Z15gemm_cuda_blockPfS_S_) ;  /* 0xfffffff4020c7950 */ /* 0x000fec0003c3ffff */
.L_x_6:
[----:B------:R-:W-:-:S00]  /*0bd0*/  BRA `(.L_x_6) ;  /* 0xfffffffc00fc7947 */ /* 0x000fc0000383ffff */
[----:B------:R-:W-:-:S00]  /*0be0*/  NOP ;  /* 0x0000000000007918 */ /* 0x000fc00000000000 */
        /* <DEDUP_REMOVED lines=9> */
.L_x_7:


//--------------------- .nv.shared._Z15gemm_cuda_blockPfS_S_ --------------------------
	.section	.nv.shared._Z15gemm_cuda_blockPfS_S_,"aw",@nobits
	.sectionflags	@""
	.align	4
.nv.shared._Z15gemm_cuda_blockPfS_S_:
	.zero		1536


//--------------------- .nv.shared.reserved.0     --------------------------
	.section	.nv.shared.reserved.0,"aw",@nobits
	.weak		__nv_reservedSMEM_offset_0_alias
	.size		__nv_reservedSMEM_offset_0_alias, 0, 64
	.other		__nv_reservedSMEM_offset_0_alias,@"STO_CUDA_RESERVED_SHARED STV_DEFAULT"
__nv_reservedSMEM_offset_0_alias:
	.zero		0
	.zero		64


//--------------------- .nv.constant0._Z15gemm_cuda_blockPfS_S_ --------------------------
	.section	.nv.constant0._Z15gemm_cuda_blockPfS_S_,"a",@progbits
	.sectionflags	@""
	.align	4
.nv.constant0._Z15gemm_cuda_blockPfS_S_:
	.zero		920


//--------------------- SYMBOLS --------------------------

	.type		.nv.reservedSmem.offset0,@object
	.size		.nv.reservedSmem.offset0,0x4
	.type		.nv.reservedSmem.cap,@object
	.size		.nv.reservedSmem.cap,0x4
